//
// Generated by NVIDIA NVVM Compiler
//
// Compiler Build ID: CL-36424714
// Cuda compilation tools, release 13.0, V13.0.88
// Based on NVVM 20.0.0
//

.version 9.0
.target sm_100
.address_size 64

	// .globl	_Z17interleave_kernelPKfS0_Pfi

.visible .entry _Z17interleave_kernelPKfS0_Pfi(
	.param .u64 .ptr .align 1 _Z17interleave_kernelPKfS0_Pfi_param_0,
	.param .u64 .ptr .align 1 _Z17interleave_kernelPKfS0_Pfi_param_1,
	.param .u64 .ptr .align 1 _Z17interleave_kernelPKfS0_Pfi_param_2,
	.param .u32 _Z17interleave_kernelPKfS0_Pfi_param_3
)
{
	.reg .pred 	%p<2>;
	.reg .b32 	%r<7>;
	.reg .b32 	%f<3>;
	.reg .b64 	%rd<12>;

	ld.param.u64 	%rd1, [_Z17interleave_kernelPKfS0_Pfi_param_0];
	ld.param.u64 	%rd2, [_Z17interleave_kernelPKfS0_Pfi_param_1];
	ld.param.u64 	%rd3, [_Z17interleave_kernelPKfS0_Pfi_param_2];
	ld.param.u32 	%r2, [_Z17interleave_kernelPKfS0_Pfi_param_3];
	mov.u32 	%r3, %ctaid.x;
	mov.u32 	%r4, %ntid.x;
	mov.u32 	%r5, %tid.x;
	mad.lo.s32 	%r1, %r3, %r4, %r5;
	setp.ge.s32 	%p1, %r1, %r2;
	@%p1 bra 	$L__BB0_2;
	cvta.to.global.u64 	%rd4, %rd1;
	cvta.to.global.u64 	%rd5, %rd3;
	cvta.to.global.u64 	%rd6, %rd2;
	mul.wide.s32 	%rd7, %r1, 4;
	add.s64 	%rd8, %rd4, %rd7;
	ld.global.f32 	%f1, [%rd8];
	shl.b32 	%r6, %r1, 1;
	mul.wide.s32 	%rd9, %r6, 4;
	add.s64 	%rd10, %rd5, %rd9;
	st.global.f32 	[%rd10], %f1;
	add.s64 	%rd11, %rd6, %rd7;
	ld.global.f32 	%f2, [%rd11];
	st.global.f32 	[%rd10+4], %f2;
$L__BB0_2:
	ret;

}


// ===== COMPILED SASS (sm_100) =====

	.target	sm_100

	.elftype	@"ET_EXEC"


//--------------------- .note.nv.tkinfo           --------------------------
	.section	.note.nv.tkinfo,"",@"SHT_NOTE"
	.sectionflags	@"SHF_NOTE_NV_TKINFO"
	.tkinfo
        /*0018*/ 	.word	0x00000002
        /*0030*/ 	.string	""
        /*0030*/ 	.string	"ptxas"
        /*0030*/ 	.string	"Cuda compilation tools, release 13.0, V13.0.88"
        /*0030*/ 	.string	"Build cuda_13.0.r13.0/compiler.36424714_0"
        /*0030*/ 	.string	"-arch sm_100 -m 64 "



//--------------------- .note.nv.cuinfo           --------------------------
	.section	.note.nv.cuinfo,"",@"SHT_NOTE"
	.sectionflags	@"SHF_NOTE_NV_CUINFO"
        /*0018*/ 	.short	0x0002
        /*001a*/ 	.short	0x0064
        /*001c*/ 	.short	0x0082
	.zero		2


//--------------------- .nv.info                  --------------------------
	.section	.nv.info,"",@"SHT_CUDA_INFO"
	.align	4


	//----- nvinfo : EIATTR_REGCOUNT
	.align		4
        /*0000*/ 	.byte	0x04, 0x2f
        /*0002*/ 	.short	(.L_1 - .L_0)
	.align		4
.L_0:
        /*0004*/ 	.word	index@(_Z17interleave_kernelPKfS0_Pfi)
        /*0008*/ 	.word	0x0000000e


	//----- nvinfo : EIATTR_FRAME_SIZE
	.align		4
.L_1:
        /*000c*/ 	.byte	0x04, 0x11
        /*000e*/ 	.short	(.L_3 - .L_2)
	.align		4
.L_2:
        /*0010*/ 	.word	index@(_Z17interleave_kernelPKfS0_Pfi)
        /*0014*/ 	.word	0x00000000


	//----- nvinfo : EIATTR_MIN_STACK_SIZE
	.align		4
.L_3:
        /*0018*/ 	.byte	0x04, 0x12
        /*001a*/ 	.short	(.L_5 - .L_4)
	.align		4
.L_4:
        /*001c*/ 	.word	index@(_Z17interleave_kernelPKfS0_Pfi)
        /*0020*/ 	.word	0x00000000
.L_5:


//--------------------- .nv.compat                --------------------------
	.section	.nv.compat,"",@"SHT_CUDA_COMPAT_INFO"
	.align	4
        /*0000*/ 	.byte	0x02, 0x09, 0x00, 0x00, 0x02, 0x02, 0x01, 0x00, 0x02, 0x05, 0x05, 0x00, 0x03, 0x07, 0x01, 0x01
        /*0010*/ 	.byte	0x02, 0x03, 0x00, 0x00, 0x02, 0x06, 0x01, 0x00, 0x04, 0x0b, 0x08, 0x00, 0x09, 0x00, 0x00, 0x00
        /*0020*/ 	.byte	0x00, 0x00, 0x00, 0x00


//--------------------- .nv.info._Z17interleave_kernelPKfS0_Pfi --------------------------
	.section	.nv.info._Z17interleave_kernelPKfS0_Pfi,"",@"SHT_CUDA_INFO"
	.sectionflags	@""
	.align	4


	//----- nvinfo : EIATTR_CUDA_API_VERSION
	.align		4
        /*0000*/ 	.byte	0x04, 0x37
        /*0002*/ 	.short	(.L_7 - .L_6)
.L_6:
        /*0004*/ 	.word	0x00000082


	//----- nvinfo : EIATTR_KPARAM_INFO
	.align		4
.L_7:
        /*0008*/ 	.byte	0x04, 0x17
        /*000a*/ 	.short	(.L_9 - .L_8)
.L_8:
        /*000c*/ 	.word	0x00000000
        /*0010*/ 	.short	0x0003
        /*0012*/ 	.short	0x0018
        /*0014*/ 	.byte	0x00, 0xf0, 0x11, 0x00


	//----- nvinfo : EIATTR_KPARAM_INFO
	.align		4
.L_9:
        /*0018*/ 	.byte	0x04, 0x17
        /*001a*/ 	.short	(.L_11 - .L_10)
.L_10:
        /*001c*/ 	.word	0x00000000
        /*0020*/ 	.short	0x0002
        /*0022*/ 	.short	0x0010
        /*0024*/ 	.byte	0x00, 0xf5, 0x21, 0x00


	//----- nvinfo : EIATTR_KPARAM_INFO
	.align		4
.L_11:
        /*0028*/ 	.byte	0x04, 0x17
        /*002a*/ 	.short	(.L_13 - .L_12)
.L_12:
        /*002c*/ 	.word	0x00000000
        /*0030*/ 	.short	0x0001
        /*0032*/ 	.short	0x0008
        /*0034*/ 	.byte	0x00, 0xf5, 0x21, 0x00


	//----- nvinfo : EIATTR_KPARAM_INFO
	.align		4
.L_13:
        /*0038*/ 	.byte	0x04, 0x17
        /*003a*/ 	.short	(.L_15 - .L_14)
.L_14:
        /*003c*/ 	.word	0x00000000
        /*0040*/ 	.short	0x0000
        /*0042*/ 	.short	0x0000
        /*0044*/ 	.byte	0x00, 0xf5, 0x21, 0x00


	//----- nvinfo : EIATTR_SPARSE_MMA_MASK
	.align		4
.L_15:
        /*0048*/ 	.byte	0x03, 0x50
        /*004a*/ 	.short	0x0000


	//----- nvinfo : EIATTR_MAXREG_COUNT
	.align		4
        /*004c*/ 	.byte	0x03, 0x1b
        /*004e*/ 	.short	0x00ff


	//----- nvinfo : EIATTR_MERCURY_ISA_VERSION
	.align		4
        /*0050*/ 	.byte	0x03, 0x5f
        /*0052*/ 	.short	0x0101


	//----- nvinfo : EIATTR_VRC_CTA_INIT_COUNT
	.align		4
        /*0054*/ 	.byte	0x02, 0x4a
	.zero		1
	.zero		1


	//----- nvinfo : EIATTR_EXIT_INSTR_OFFSETS
	.align		4
        /*0058*/ 	.byte	0x04, 0x1c
        /*005a*/ 	.short	(.L_17 - .L_16)


	//   ....[0]....
.L_16:
        /*005c*/ 	.word	0x00000070


	//   ....[1]....
        /*0060*/ 	.word	0x00000140


	//----- nvinfo : EIATTR_CBANK_PARAM_SIZE
	.align		4
.L_17:
        /*0064*/ 	.byte	0x03, 0x19
        /*0066*/ 	.short	0x001c


	//----- nvinfo : EIATTR_PARAM_CBANK
	.align		4
        /*0068*/ 	.byte	0x04, 0x0a
        /*006a*/ 	.short	(.L_19 - .L_18)
	.align		4
.L_18:
        /*006c*/ 	.word	index@(.nv.constant0._Z17interleave_kernelPKfS0_Pfi)
        /*0070*/ 	.short	0x0380
        /*0072*/ 	.short	0x001c


	//----- nvinfo : EIATTR_SW_WAR
	.align		4
.L_19:
        /*0074*/ 	.byte	0x04, 0x36
        /*0076*/ 	.short	(.L_21 - .L_20)
.L_20:
        /*0078*/ 	.word	0x00000008
.L_21:


//--------------------- .nv.callgraph             --------------------------
	.section	.nv.callgraph,"",@"SHT_CUDA_CALLGRAPH"
	.align	4
	.sectionentsize	8
	.align		4
        /*0000*/ 	.word	0x00000000
	.align		4
        /*0004*/ 	.word	0xffffffff
	.align		4
        /*0008*/ 	.word	0x00000000
	.align		4
        /*000c*/ 	.word	0xfffffffe
	.align		4
        /*0010*/ 	.word	0x00000000
	.align		4
        /*0014*/ 	.word	0xfffffffd
	.align		4
        /*0018*/ 	.word	0x00000000
	.align		4
        /*001c*/ 	.word	0xfffffffc


//--------------------- .text._Z17interleave_kernelPKfS0_Pfi --------------------------
	.section	.text._Z17interleave_kernelPKfS0_Pfi,"ax",@progbits
	.align	128
        .global         _Z17interleave_kernelPKfS0_Pfi
        .type           _Z17interleave_kernelPKfS0_Pfi,@function
        .size           _Z17interleave_kernelPKfS0_Pfi,(.L_x_1 - _Z17interleave_kernelPKfS0_Pfi)
        .other          _Z17interleave_kernelPKfS0_Pfi,@"STO_CUDA_ENTRY STV_DEFAULT"
_Z17interleave_kernelPKfS0_Pfi:
.text._Z17interleave_kernelPKfS0_Pfi:
[----:B------:R-:W-:Y:S01]  /*0000*/  LDC R1, c[0x0][0x37c] ;  /* 0x0000df00ff017b82 */ /* 0x000fe20000000800 */
[----:B------:R-:W0:Y:S07]  /*0010*/  S2R R0, SR_TID.X ;  /* 0x0000000000007919 */ /* 0x000e2e0000002100 */
[----:B------:R-:W0:Y:S01]  /*0020*/  S2UR UR4, SR_CTAID.X ;  /* 0x00000000000479c3 */ /* 0x000e220000002500 */
[----:B------:R-:W1:Y:S07]  /*0030*/  LDCU UR5, c[0x0][0x398] ;  /* 0x00007300ff0577ac */ /* 0x000e6e0008000800 */
[----:B------:R-:W0:Y:S02]  /*0040*/  LDC R9, c[0x0][0x360] ;  /* 0x0000d800ff097b82 */ /* 0x000e240000000800 */
[----:B0-----:R-:W-:-:S05]  /*0050*/  IMAD R9, R9, UR4, R0 ;  /* 0x0000000409097c24 */ /* 0x001fca000f8e0200 */
[----:B-1----:R-:W-:-:S13]  /*0060*/  ISETP.GE.AND P0, PT, R9, UR5, PT ;  /* 0x0000000509007c0c */ /* 0x002fda000bf06270 */
[----:B------:R-:W-:Y:S05]  /*0070*/  @P0 EXIT ;  /* 0x000000000000094d */ /* 0x000fea0003800000 */
[----:B------:R-:W0:Y:S01]  /*0080*/  LDC.64 R2, c[0x0][0x380] ;  /* 0x0000e000ff027b82 */ /* 0x000e220000000a00 */
[----:B------:R-:W1:Y:S07]  /*0090*/  LDCU.64 UR4, c[0x0][0x358] ;  /* 0x00006b00ff0477ac */ /* 0x000e6e0008000a00 */
[----:B------:R-:W2:Y:S08]  /*00a0*/  LDC.64 R4, c[0x0][0x390] ;  /* 0x0000e400ff047b82 */ /* 0x000eb00000000a00 */
[----:B------:R-:W3:Y:S01]  /*00b0*/  LDC.64 R6, c[0x0][0x388] ;  /* 0x0000e200ff067b82 */ /* 0x000ee20000000a00 */
[----:B0-----:R-:W-:-:S06]  /*00c0*/  IMAD.WIDE R2, R9, 0x4, R2 ;  /* 0x0000000409027825 */ /* 0x001fcc00078e0202 */
[----:B-1----:R-:W4:Y:S01]  /*00d0*/  LDG.E R3, desc[UR4][R2.64] ;  /* 0x0000000402037981 */ /* 0x002f22000c1e1900 */
[----:B------:R-:W-:-:S05]  /*00e0*/  SHF.L.U32 R11, R9, 0x1, RZ ;  /* 0x00000001090b7819 */ /* 0x000fca00000006ff */
[----:B--2---:R-:W-:-:S04]  /*00f0*/  IMAD.WIDE R4, R11, 0x4, R4 ;  /* 0x000000040b047825 */ /* 0x004fc800078e0204 */
[----:B---3--:R-:W-:Y:S01]  /*0100*/  IMAD.WIDE R6, R9, 0x4, R6 ;  /* 0x0000000409067825 */ /* 0x008fe200078e0206 */
[----:B----4-:R-:W-:Y:S05]  /*0110*/  STG.E desc[UR4][R4.64], R3 ;  /* 0x0000000304007986 */ /* 0x010fea000c101904 */
[----:B------:R-:W2:Y:S04]  /*0120*/  LDG.E R7, desc[UR4][R6.64] ;  /* 0x0000000406077981 */ /* 0x000ea8000c1e1900 */
[----:B--2---:R-:W-:Y:S01]  /*0130*/  STG.E desc[UR4][R4.64+0x4], R7 ;  /* 0x0000040704007986 */ /* 0x004fe2000c101904 */
[----:B------:R-:W-:Y:S05]  /*0140*/  EXIT ;  /* 0x000000000000794d */ /* 0x000fea0003800000 */
.L_x_0:
[----:B------:R-:W-:-:S00]  /*0150*/  BRA `(.L_x_0) ;  /* 0xfffffffc00fc7947 */ /* 0x000fc0000383ffff */
[----:B------:R-:W-:-:S00]  /*0160*/  NOP ;  /* 0x0000000000007918 */ /* 0x000fc00000000000 */
        /* <DEDUP_REMOVED lines=9> */
.L_x_1:


//--------------------- .nv.shared.reserved.0     --------------------------
	.section	.nv.shared.reserved.0,"aw",@nobits
	.weak		__nv_reservedSMEM_offset_0_alias
	.size		__nv_reservedSMEM_offset_0_alias, 0, 64
	.other		__nv_reservedSMEM_offset_0_alias,@"STO_CUDA_RESERVED_SHARED STV_DEFAULT"
__nv_reservedSMEM_offset_0_alias:
	.zero		0
	.zero		64


//--------------------- .nv.constant0._Z17interleave_kernelPKfS0_Pfi --------------------------
	.section	.nv.constant0._Z17interleave_kernelPKfS0_Pfi,"a",@progbits
	.sectionflags	@""
	.align	4
.nv.constant0._Z17interleave_kernelPKfS0_Pfi:
	.zero		924


//--------------------- SYMBOLS --------------------------

	.type		.nv.reservedSmem.offset0,@object
	.size		.nv.reservedSmem.offset0,0x4
